//
// Generated by NVIDIA NVVM Compiler
//
// Compiler Build ID: CL-36424714
// Cuda compilation tools, release 13.0, V13.0.88
// Based on NVVM 20.0.0
//

.version 9.0
.target sm_100
.address_size 64

	// .globl	_Z8sumArrayPmS_m
.extern .func  (.param .b32 func_retval0) vprintf
(
	.param .b64 vprintf_param_0,
	.param .b64 vprintf_param_1
)
;
.const .align 4 .u32 const_integer;
.global .align 1 .b8 $str[49] = {70, 114, 111, 109, 32, 100, 101, 118, 105, 99, 101, 32, 115, 105, 100, 101, 58, 32, 115, 117, 109, 32, 61, 32, 37, 108, 117, 44, 32, 99, 111, 110, 115, 116, 32, 105, 110, 116, 101, 103, 101, 114, 32, 61, 32, 37, 100, 10};
.global .align 1 .b8 $str$1[32] = {70, 114, 111, 109, 32, 100, 101, 118, 105, 99, 101, 32, 115, 105, 100, 101, 58, 32, 115, 117, 109, 83, 113, 114, 32, 61, 32, 37, 108, 117, 10};

.visible .entry _Z8sumArrayPmS_m(
	.param .u64 .ptr .align 1 _Z8sumArrayPmS_m_param_0,
	.param .u64 .ptr .align 1 _Z8sumArrayPmS_m_param_1,
	.param .u64 _Z8sumArrayPmS_m_param_2
)
{
	.local .align 8 .b8 	__local_depot0[16];
	.reg .b64 	%SP;
	.reg .b64 	%SPL;
	.reg .pred 	%p<10>;
	.reg .b32 	%r<4>;
	.reg .b64 	%rd<113>;

	mov.u64 	%SPL, __local_depot0;
	cvta.local.u64 	%SP, %SPL;
	ld.param.u64 	%rd34, [_Z8sumArrayPmS_m_param_0];
	ld.param.u64 	%rd35, [_Z8sumArrayPmS_m_param_1];
	ld.param.u64 	%rd33, [_Z8sumArrayPmS_m_param_2];
	cvta.to.global.u64 	%rd1, %rd34;
	cvta.to.global.u64 	%rd2, %rd35;
	setp.eq.s64 	%p1, %rd33, 0;
	ld.global.u64 	%rd112, [%rd2];
	@%p1 bra 	$L__BB0_13;
	and.b64  	%rd4, %rd33, 15;
	setp.lt.u64 	%p2, %rd33, 16;
	mov.b64 	%rd106, 0;
	@%p2 bra 	$L__BB0_4;
	and.b64  	%rd106, %rd33, -16;
	add.s64 	%rd100, %rd1, 64;
	mov.u64 	%rd101, %rd106;
$L__BB0_3:
	.pragma "nounroll";
	ld.global.u64 	%rd37, [%rd100+-64];
	add.s64 	%rd38, %rd112, %rd37;
	st.global.u64 	[%rd2], %rd38;
	ld.global.u64 	%rd39, [%rd100+-56];
	add.s64 	%rd40, %rd38, %rd39;
	st.global.u64 	[%rd2], %rd40;
	ld.global.u64 	%rd41, [%rd100+-48];
	add.s64 	%rd42, %rd40, %rd41;
	st.global.u64 	[%rd2], %rd42;
	ld.global.u64 	%rd43, [%rd100+-40];
	add.s64 	%rd44, %rd42, %rd43;
	st.global.u64 	[%rd2], %rd44;
	ld.global.u64 	%rd45, [%rd100+-32];
	add.s64 	%rd46, %rd44, %rd45;
	st.global.u64 	[%rd2], %rd46;
	ld.global.u64 	%rd47, [%rd100+-24];
	add.s64 	%rd48, %rd46, %rd47;
	st.global.u64 	[%rd2], %rd48;
	ld.global.u64 	%rd49, [%rd100+-16];
	add.s64 	%rd50, %rd48, %rd49;
	st.global.u64 	[%rd2], %rd50;
	ld.global.u64 	%rd51, [%rd100+-8];
	add.s64 	%rd52, %rd50, %rd51;
	st.global.u64 	[%rd2], %rd52;
	ld.global.u64 	%rd53, [%rd100];
	add.s64 	%rd54, %rd52, %rd53;
	st.global.u64 	[%rd2], %rd54;
	ld.global.u64 	%rd55, [%rd100+8];
	add.s64 	%rd56, %rd54, %rd55;
	st.global.u64 	[%rd2], %rd56;
	ld.global.u64 	%rd57, [%rd100+16];
	add.s64 	%rd58, %rd56, %rd57;
	st.global.u64 	[%rd2], %rd58;
	ld.global.u64 	%rd59, [%rd100+24];
	add.s64 	%rd60, %rd58, %rd59;
	st.global.u64 	[%rd2], %rd60;
	ld.global.u64 	%rd61, [%rd100+32];
	add.s64 	%rd62, %rd60, %rd61;
	st.global.u64 	[%rd2], %rd62;
	ld.global.u64 	%rd63, [%rd100+40];
	add.s64 	%rd64, %rd62, %rd63;
	st.global.u64 	[%rd2], %rd64;
	ld.global.u64 	%rd65, [%rd100+48];
	add.s64 	%rd66, %rd64, %rd65;
	st.global.u64 	[%rd2], %rd66;
	ld.global.u64 	%rd67, [%rd100+56];
	add.s64 	%rd112, %rd66, %rd67;
	st.global.u64 	[%rd2], %rd112;
	add.s64 	%rd101, %rd101, -16;
	add.s64 	%rd100, %rd100, 128;
	setp.ne.s64 	%p3, %rd101, 0;
	@%p3 bra 	$L__BB0_3;
$L__BB0_4:
	setp.eq.s64 	%p4, %rd4, 0;
	@%p4 bra 	$L__BB0_13;
	and.b64  	%rd15, %rd33, 7;
	setp.lt.u64 	%p5, %rd4, 8;
	@%p5 bra 	$L__BB0_7;
	shl.b64 	%rd68, %rd106, 3;
	add.s64 	%rd69, %rd1, %rd68;
	ld.global.u64 	%rd70, [%rd69];
	add.s64 	%rd71, %rd112, %rd70;
	st.global.u64 	[%rd2], %rd71;
	ld.global.u64 	%rd72, [%rd69+8];
	add.s64 	%rd73, %rd71, %rd72;
	st.global.u64 	[%rd2], %rd73;
	ld.global.u64 	%rd74, [%rd69+16];
	add.s64 	%rd75, %rd73, %rd74;
	st.global.u64 	[%rd2], %rd75;
	ld.global.u64 	%rd76, [%rd69+24];
	add.s64 	%rd77, %rd75, %rd76;
	st.global.u64 	[%rd2], %rd77;
	ld.global.u64 	%rd78, [%rd69+32];
	add.s64 	%rd79, %rd77, %rd78;
	st.global.u64 	[%rd2], %rd79;
	ld.global.u64 	%rd80, [%rd69+40];
	add.s64 	%rd81, %rd79, %rd80;
	st.global.u64 	[%rd2], %rd81;
	ld.global.u64 	%rd82, [%rd69+48];
	add.s64 	%rd83, %rd81, %rd82;
	st.global.u64 	[%rd2], %rd83;
	ld.global.u64 	%rd84, [%rd69+56];
	add.s64 	%rd112, %rd83, %rd84;
	st.global.u64 	[%rd2], %rd112;
	add.s64 	%rd106, %rd106, 8;
$L__BB0_7:
	setp.eq.s64 	%p6, %rd15, 0;
	@%p6 bra 	$L__BB0_13;
	and.b64  	%rd109, %rd33, 3;
	setp.lt.u64 	%p7, %rd15, 4;
	@%p7 bra 	$L__BB0_10;
	shl.b64 	%rd85, %rd106, 3;
	add.s64 	%rd86, %rd1, %rd85;
	ld.global.u64 	%rd87, [%rd86];
	add.s64 	%rd88, %rd112, %rd87;
	st.global.u64 	[%rd2], %rd88;
	ld.global.u64 	%rd89, [%rd86+8];
	add.s64 	%rd90, %rd88, %rd89;
	st.global.u64 	[%rd2], %rd90;
	ld.global.u64 	%rd91, [%rd86+16];
	add.s64 	%rd92, %rd90, %rd91;
	st.global.u64 	[%rd2], %rd92;
	ld.global.u64 	%rd93, [%rd86+24];
	add.s64 	%rd112, %rd92, %rd93;
	st.global.u64 	[%rd2], %rd112;
	add.s64 	%rd106, %rd106, 4;
$L__BB0_10:
	setp.eq.s64 	%p8, %rd109, 0;
	@%p8 bra 	$L__BB0_13;
	shl.b64 	%rd94, %rd106, 3;
	add.s64 	%rd110, %rd1, %rd94;
$L__BB0_12:
	.pragma "nounroll";
	ld.global.u64 	%rd95, [%rd110];
	add.s64 	%rd112, %rd112, %rd95;
	st.global.u64 	[%rd2], %rd112;
	add.s64 	%rd110, %rd110, 8;
	add.s64 	%rd109, %rd109, -1;
	setp.ne.s64 	%p9, %rd109, 0;
	@%p9 bra 	$L__BB0_12;
$L__BB0_13:
	add.u64 	%rd96, %SP, 0;
	add.u64 	%rd97, %SPL, 0;
	ld.const.u32 	%r1, [const_integer];
	st.local.u64 	[%rd97], %rd112;
	st.local.u32 	[%rd97+8], %r1;
	mov.u64 	%rd98, $str;
	cvta.global.u64 	%rd99, %rd98;
	{ // callseq 0, 0
	.param .b64 param0;
	st.param.b64 	[param0], %rd99;
	.param .b64 param1;
	st.param.b64 	[param1], %rd96;
	.param .b32 retval0;
	call.uni (retval0), 
	vprintf, 
	(
	param0, 
	param1
	);
	ld.param.b32 	%r2, [retval0];
	} // callseq 0
	ret;

}
	// .globl	_Z11sumArraySqrPmS_m
.visible .entry _Z11sumArraySqrPmS_m(
	.param .u64 .ptr .align 1 _Z11sumArraySqrPmS_m_param_0,
	.param .u64 .ptr .align 1 _Z11sumArraySqrPmS_m_param_1,
	.param .u64 _Z11sumArraySqrPmS_m_param_2
)
{
	.local .align 8 .b8 	__local_depot1[8];
	.reg .b64 	%SP;
	.reg .b64 	%SPL;
	.reg .pred 	%p<10>;
	.reg .b32 	%r<3>;
	.reg .b64 	%rd<113>;

	mov.u64 	%SPL, __local_depot1;
	cvta.local.u64 	%SP, %SPL;
	ld.param.u64 	%rd34, [_Z11sumArraySqrPmS_m_param_0];
	ld.param.u64 	%rd35, [_Z11sumArraySqrPmS_m_param_1];
	ld.param.u64 	%rd33, [_Z11sumArraySqrPmS_m_param_2];
	cvta.to.global.u64 	%rd1, %rd34;
	cvta.to.global.u64 	%rd2, %rd35;
	setp.eq.s64 	%p1, %rd33, 0;
	ld.global.u64 	%rd112, [%rd2];
	@%p1 bra 	$L__BB1_13;
	and.b64  	%rd4, %rd33, 15;
	setp.lt.u64 	%p2, %rd33, 16;
	mov.b64 	%rd106, 0;
	@%p2 bra 	$L__BB1_4;
	and.b64  	%rd106, %rd33, -16;
	add.s64 	%rd100, %rd1, 64;
	mov.u64 	%rd101, %rd106;
$L__BB1_3:
	.pragma "nounroll";
	ld.global.u64 	%rd37, [%rd100+-64];
	mad.lo.s64 	%rd38, %rd37, %rd37, %rd112;
	st.global.u64 	[%rd2], %rd38;
	ld.global.u64 	%rd39, [%rd100+-56];
	mad.lo.s64 	%rd40, %rd39, %rd39, %rd38;
	st.global.u64 	[%rd2], %rd40;
	ld.global.u64 	%rd41, [%rd100+-48];
	mad.lo.s64 	%rd42, %rd41, %rd41, %rd40;
	st.global.u64 	[%rd2], %rd42;
	ld.global.u64 	%rd43, [%rd100+-40];
	mad.lo.s64 	%rd44, %rd43, %rd43, %rd42;
	st.global.u64 	[%rd2], %rd44;
	ld.global.u64 	%rd45, [%rd100+-32];
	mad.lo.s64 	%rd46, %rd45, %rd45, %rd44;
	st.global.u64 	[%rd2], %rd46;
	ld.global.u64 	%rd47, [%rd100+-24];
	mad.lo.s64 	%rd48, %rd47, %rd47, %rd46;
	st.global.u64 	[%rd2], %rd48;
	ld.global.u64 	%rd49, [%rd100+-16];
	mad.lo.s64 	%rd50, %rd49, %rd49, %rd48;
	st.global.u64 	[%rd2], %rd50;
	ld.global.u64 	%rd51, [%rd100+-8];
	mad.lo.s64 	%rd52, %rd51, %rd51, %rd50;
	st.global.u64 	[%rd2], %rd52;
	ld.global.u64 	%rd53, [%rd100];
	mad.lo.s64 	%rd54, %rd53, %rd53, %rd52;
	st.global.u64 	[%rd2], %rd54;
	ld.global.u64 	%rd55, [%rd100+8];
	mad.lo.s64 	%rd56, %rd55, %rd55, %rd54;
	st.global.u64 	[%rd2], %rd56;
	ld.global.u64 	%rd57, [%rd100+16];
	mad.lo.s64 	%rd58, %rd57, %rd57, %rd56;
	st.global.u64 	[%rd2], %rd58;
	ld.global.u64 	%rd59, [%rd100+24];
	mad.lo.s64 	%rd60, %rd59, %rd59, %rd58;
	st.global.u64 	[%rd2], %rd60;
	ld.global.u64 	%rd61, [%rd100+32];
	mad.lo.s64 	%rd62, %rd61, %rd61, %rd60;
	st.global.u64 	[%rd2], %rd62;
	ld.global.u64 	%rd63, [%rd100+40];
	mad.lo.s64 	%rd64, %rd63, %rd63, %rd62;
	st.global.u64 	[%rd2], %rd64;
	ld.global.u64 	%rd65, [%rd100+48];
	mad.lo.s64 	%rd66, %rd65, %rd65, %rd64;
	st.global.u64 	[%rd2], %rd66;
	ld.global.u64 	%rd67, [%rd100+56];
	mad.lo.s64 	%rd112, %rd67, %rd67, %rd66;
	st.global.u64 	[%rd2], %rd112;
	add.s64 	%rd101, %rd101, -16;
	add.s64 	%rd100, %rd100, 128;
	setp.ne.s64 	%p3, %rd101, 0;
	@%p3 bra 	$L__BB1_3;
$L__BB1_4:
	setp.eq.s64 	%p4, %rd4, 0;
	@%p4 bra 	$L__BB1_13;
	and.b64  	%rd15, %rd33, 7;
	setp.lt.u64 	%p5, %rd4, 8;
	@%p5 bra 	$L__BB1_7;
	shl.b64 	%rd68, %rd106, 3;
	add.s64 	%rd69, %rd1, %rd68;
	ld.global.u64 	%rd70, [%rd69];
	mad.lo.s64 	%rd71, %rd70, %rd70, %rd112;
	st.global.u64 	[%rd2], %rd71;
	ld.global.u64 	%rd72, [%rd69+8];
	mad.lo.s64 	%rd73, %rd72, %rd72, %rd71;
	st.global.u64 	[%rd2], %rd73;
	ld.global.u64 	%rd74, [%rd69+16];
	mad.lo.s64 	%rd75, %rd74, %rd74, %rd73;
	st.global.u64 	[%rd2], %rd75;
	ld.global.u64 	%rd76, [%rd69+24];
	mad.lo.s64 	%rd77, %rd76, %rd76, %rd75;
	st.global.u64 	[%rd2], %rd77;
	ld.global.u64 	%rd78, [%rd69+32];
	mad.lo.s64 	%rd79, %rd78, %rd78, %rd77;
	st.global.u64 	[%rd2], %rd79;
	ld.global.u64 	%rd80, [%rd69+40];
	mad.lo.s64 	%rd81, %rd80, %rd80, %rd79;
	st.global.u64 	[%rd2], %rd81;
	ld.global.u64 	%rd82, [%rd69+48];
	mad.lo.s64 	%rd83, %rd82, %rd82, %rd81;
	st.global.u64 	[%rd2], %rd83;
	ld.global.u64 	%rd84, [%rd69+56];
	mad.lo.s64 	%rd112, %rd84, %rd84, %rd83;
	st.global.u64 	[%rd2], %rd112;
	add.s64 	%rd106, %rd106, 8;
$L__BB1_7:
	setp.eq.s64 	%p6, %rd15, 0;
	@%p6 bra 	$L__BB1_13;
	and.b64  	%rd109, %rd33, 3;
	setp.lt.u64 	%p7, %rd15, 4;
	@%p7 bra 	$L__BB1_10;
	shl.b64 	%rd85, %rd106, 3;
	add.s64 	%rd86, %rd1, %rd85;
	ld.global.u64 	%rd87, [%rd86];
	mad.lo.s64 	%rd88, %rd87, %rd87, %rd112;
	st.global.u64 	[%rd2], %rd88;
	ld.global.u64 	%rd89, [%rd86+8];
	mad.lo.s64 	%rd90, %rd89, %rd89, %rd88;
	st.global.u64 	[%rd2], %rd90;
	ld.global.u64 	%rd91, [%rd86+16];
	mad.lo.s64 	%rd92, %rd91, %rd91, %rd90;
	st.global.u64 	[%rd2], %rd92;
	ld.global.u64 	%rd93, [%rd86+24];
	mad.lo.s64 	%rd112, %rd93, %rd93, %rd92;
	st.global.u64 	[%rd2], %rd112;
	add.s64 	%rd106, %rd106, 4;
$L__BB1_10:
	setp.eq.s64 	%p8, %rd109, 0;
	@%p8 bra 	$L__BB1_13;
	shl.b64 	%rd94, %rd106, 3;
	add.s64 	%rd110, %rd1, %rd94;
$L__BB1_12:
	.pragma "nounroll";
	ld.global.u64 	%rd95, [%rd110];
	mad.lo.s64 	%rd112, %rd95, %rd95, %rd112;
	st.global.u64 	[%rd2], %rd112;
	add.s64 	%rd110, %rd110, 8;
	add.s64 	%rd109, %rd109, -1;
	setp.ne.s64 	%p9, %rd109, 0;
	@%p9 bra 	$L__BB1_12;
$L__BB1_13:
	add.u64 	%rd96, %SP, 0;
	add.u64 	%rd97, %SPL, 0;
	st.local.u64 	[%rd97], %rd112;
	mov.u64 	%rd98, $str$1;
	cvta.global.u64 	%rd99, %rd98;
	{ // callseq 1, 0
	.param .b64 param0;
	st.param.b64 	[param0], %rd99;
	.param .b64 param1;
	st.param.b64 	[param1], %rd96;
	.param .b32 retval0;
	call.uni (retval0), 
	vprintf, 
	(
	param0, 
	param1
	);
	ld.param.b32 	%r1, [retval0];
	} // callseq 1
	ret;

}


// ===== COMPILED SASS (sm_100) =====

	.target	sm_100

	.elftype	@"ET_EXEC"


//--------------------- .note.nv.tkinfo           --------------------------
	.section	.note.nv.tkinfo,"",@"SHT_NOTE"
	.sectionflags	@"SHF_NOTE_NV_TKINFO"
	.tkinfo
        /*0018*/ 	.word	0x00000002
        /*0030*/ 	.string	""
        /*0030*/ 	.string	"ptxas"
        /*0030*/ 	.string	"Cuda compilation tools, release 13.0, V13.0.88"
        /*0030*/ 	.string	"Build cuda_13.0.r13.0/compiler.36424714_0"
        /*0030*/ 	.string	"-arch sm_100 -m 64 "



//--------------------- .note.nv.cuinfo           --------------------------
	.section	.note.nv.cuinfo,"",@"SHT_NOTE"
	.sectionflags	@"SHF_NOTE_NV_CUINFO"
        /*0018*/ 	.short	0x0002
        /*001a*/ 	.short	0x0064
        /*001c*/ 	.short	0x0082
	.zero		2


//--------------------- .nv.info                  --------------------------
	.section	.nv.info,"",@"SHT_CUDA_INFO"
	.align	4


	//----- nvinfo : EIATTR_REGCOUNT
	.align		4
        /*0000*/ 	.byte	0x04, 0x2f
        /*0002*/ 	.short	(.L_4 - .L_3)
	.align		4
.L_3:
        /*0004*/ 	.word	index@(_Z8sumArrayPmS_m)
        /*0008*/ 	.word	0x00000018


	//----- nvinfo : EIATTR_FRAME_SIZE
	.align		4
.L_4:
        /*000c*/ 	.byte	0x04, 0x11
        /*000e*/ 	.short	(.L_6 - .L_5)
	.align		4
.L_5:
        /*0010*/ 	.word	index@(_Z8sumArrayPmS_m)
        /*0014*/ 	.word	0x00000010


	//----- nvinfo : EIATTR_REGCOUNT
	.align		4
.L_6:
        /*0018*/ 	.byte	0x04, 0x2f
        /*001a*/ 	.short	(.L_8 - .L_7)
	.align		4
.L_7:
        /*001c*/ 	.word	index@(_Z11sumArraySqrPmS_m)
        /*0020*/ 	.word	0x00000018


	//----- nvinfo : EIATTR_FRAME_SIZE
	.align		4
.L_8:
        /*0024*/ 	.byte	0x04, 0x11
        /*0026*/ 	.short	(.L_10 - .L_9)
	.align		4
.L_9:
        /*0028*/ 	.word	index@(_Z11sumArraySqrPmS_m)
        /*002c*/ 	.word	0x00000008


	//----- nvinfo : EIATTR_MIN_STACK_SIZE
	.align		4
.L_10:
        /*0030*/ 	.byte	0x04, 0x12
        /*0032*/ 	.short	(.L_12 - .L_11)
	.align		4
.L_11:
        /*0034*/ 	.word	index@(_Z11sumArraySqrPmS_m)
        /*0038*/ 	.word	0x00000008


	//----- nvinfo : EIATTR_MIN_STACK_SIZE
	.align		4
.L_12:
        /*003c*/ 	.byte	0x04, 0x12
        /*003e*/ 	.short	(.L_14 - .L_13)
	.align		4
.L_13:
        /*0040*/ 	.word	index@(_Z8sumArrayPmS_m)
        /*0044*/ 	.word	0x00000010
.L_14:


//--------------------- .nv.compat                --------------------------
	.section	.nv.compat,"",@"SHT_CUDA_COMPAT_INFO"
	.align	4
        /*0000*/ 	.byte	0x02, 0x09, 0x00, 0x00, 0x02, 0x02, 0x01, 0x00, 0x02, 0x05, 0x05, 0x00, 0x03, 0x07, 0x01, 0x01
        /*0010*/ 	.byte	0x02, 0x03, 0x00, 0x00, 0x02, 0x06, 0x01, 0x00, 0x04, 0x0b, 0x08, 0x00, 0x09, 0x00, 0x00, 0x00
        /*0020*/ 	.byte	0x00, 0x00, 0x00, 0x00


//--------------------- .nv.info._Z11sumArraySqrPmS_m --------------------------
	.section	.nv.info._Z11sumArraySqrPmS_m,"",@"SHT_CUDA_INFO"
	.sectionflags	@""
	.align	4


	//----- nvinfo : EIATTR_CUDA_API_VERSION
	.align		4
        /*0000*/ 	.byte	0x04, 0x37
        /*0002*/ 	.short	(.L_16 - .L_15)
.L_15:
        /*0004*/ 	.word	0x00000082


	//----- nvinfo : EIATTR_KPARAM_INFO
	.align		4
.L_16:
        /*0008*/ 	.byte	0x04, 0x17
        /*000a*/ 	.short	(.L_18 - .L_17)
.L_17:
        /*000c*/ 	.word	0x00000000
        /*0010*/ 	.short	0x0002
        /*0012*/ 	.short	0x0010
        /*0014*/ 	.byte	0x00, 0xf0, 0x21, 0x00


	//----- nvinfo : EIATTR_KPARAM_INFO
	.align		4
.L_18:
        /*0018*/ 	.byte	0x04, 0x17
        /*001a*/ 	.short	(.L_20 - .L_19)
.L_19:
        /*001c*/ 	.word	0x00000000
        /*0020*/ 	.short	0x0001
        /*0022*/ 	.short	0x0008
        /*0024*/ 	.byte	0x00, 0xf5, 0x21, 0x00


	//----- nvinfo : EIATTR_KPARAM_INFO
	.align		4
.L_20:
        /*0028*/ 	.byte	0x04, 0x17
        /*002a*/ 	.short	(.L_22 - .L_21)
.L_21:
        /*002c*/ 	.word	0x00000000
        /*0030*/ 	.short	0x0000
        /*0032*/ 	.short	0x0000
        /*0034*/ 	.byte	0x00, 0xf5, 0x21, 0x00


	//----- nvinfo : EIATTR_SPARSE_MMA_MASK
	.align		4
.L_22:
        /*0038*/ 	.byte	0x03, 0x50
        /*003a*/ 	.short	0x0000


	//----- nvinfo : EIATTR_MAXREG_COUNT
	.align		4
        /*003c*/ 	.byte	0x03, 0x1b
        /*003e*/ 	.short	0x00ff


	//----- nvinfo : EIATTR_EXTERNS
	.align		4
        /*0040*/ 	.byte	0x04, 0x0f
        /*0042*/ 	.short	(.L_24 - .L_23)


	//   ....[0]....
	.align		4
.L_23:
        /*0044*/ 	.word	index@(vprintf)


	//----- nvinfo : EIATTR_MERCURY_ISA_VERSION
	.align		4
.L_24:
        /*0048*/ 	.byte	0x03, 0x5f
        /*004a*/ 	.short	0x0101


	//----- nvinfo : EIATTR_VRC_CTA_INIT_COUNT
	.align		4
        /*004c*/ 	.byte	0x02, 0x4a
	.zero		1
	.zero		1


	//----- nvinfo : EIATTR_SYSCALL_OFFSETS
	.align		4
        /*0050*/ 	.byte	0x04, 0x46
        /*0052*/ 	.short	(.L_26 - .L_25)


	//   ....[0]....
.L_25:
        /*0054*/ 	.word	0x00001110


	//----- nvinfo : EIATTR_EXIT_INSTR_OFFSETS
	.align		4
.L_26:
        /*0058*/ 	.byte	0x04, 0x1c
        /*005a*/ 	.short	(.L_28 - .L_27)


	//   ....[0]....
.L_27:
        /*005c*/ 	.word	0x00001120


	//----- nvinfo : EIATTR_CBANK_PARAM_SIZE
	.align		4
.L_28:
        /*0060*/ 	.byte	0x03, 0x19
        /*0062*/ 	.short	0x0018


	//----- nvinfo : EIATTR_PARAM_CBANK
	.align		4
        /*0064*/ 	.byte	0x04, 0x0a
        /*0066*/ 	.short	(.L_30 - .L_29)
	.align		4
.L_29:
        /*0068*/ 	.word	index@(.nv.constant0._Z11sumArraySqrPmS_m)
        /*006c*/ 	.short	0x0380
        /*006e*/ 	.short	0x0018


	//----- nvinfo : EIATTR_SW_WAR
	.align		4
.L_30:
        /*0070*/ 	.byte	0x04, 0x36
        /*0072*/ 	.short	(.L_32 - .L_31)
.L_31:
        /*0074*/ 	.word	0x00000008
.L_32:


//--------------------- .nv.info._Z8sumArrayPmS_m --------------------------
	.section	.nv.info._Z8sumArrayPmS_m,"",@"SHT_CUDA_INFO"
	.sectionflags	@""
	.align	4


	//----- nvinfo : EIATTR_CUDA_API_VERSION
	.align		4
        /*0000*/ 	.byte	0x04, 0x37
        /*0002*/ 	.short	(.L_34 - .L_33)
.L_33:
        /*0004*/ 	.word	0x00000082


	//----- nvinfo : EIATTR_KPARAM_INFO
	.align		4
.L_34:
        /*0008*/ 	.byte	0x04, 0x17
        /*000a*/ 	.short	(.L_36 - .L_35)
.L_35:
        /*000c*/ 	.word	0x00000000
        /*0010*/ 	.short	0x0002
        /*0012*/ 	.short	0x0010
        /*0014*/ 	.byte	0x00, 0xf0, 0x21, 0x00


	//----- nvinfo : EIATTR_KPARAM_INFO
	.align		4
.L_36:
        /*0018*/ 	.byte	0x04, 0x17
        /*001a*/ 	.short	(.L_38 - .L_37)
.L_37:
        /*001c*/ 	.word	0x00000000
        /*0020*/ 	.short	0x0001
        /*0022*/ 	.short	0x0008
        /*0024*/ 	.byte	0x00, 0xf5, 0x21, 0x00


	//----- nvinfo : EIATTR_KPARAM_INFO
	.align		4
.L_38:
        /*0028*/ 	.byte	0x04, 0x17
        /*002a*/ 	.short	(.L_40 - .L_39)
.L_39:
        /*002c*/ 	.word	0x00000000
        /*0030*/ 	.short	0x0000
        /*0032*/ 	.short	0x0000
        /*0034*/ 	.byte	0x00, 0xf5, 0x21, 0x00


	//----- nvinfo : EIATTR_SPARSE_MMA_MASK
	.align		4
.L_40:
        /*0038*/ 	.byte	0x03, 0x50
        /*003a*/ 	.short	0x0000


	//----- nvinfo : EIATTR_MAXREG_COUNT
	.align		4
        /*003c*/ 	.byte	0x03, 0x1b
        /*003e*/ 	.short	0x00ff


	//----- nvinfo : EIATTR_EXTERNS
	.align		4
        /*0040*/ 	.byte	0x04, 0x0f
        /*0042*/ 	.short	(.L_42 - .L_41)


	//   ....[0]....
	.align		4
.L_41:
        /*0044*/ 	.word	index@(vprintf)


	//----- nvinfo : EIATTR_MERCURY_ISA_VERSION
	.align		4
.L_42:
        /*0048*/ 	.byte	0x03, 0x5f
        /*004a*/ 	.short	0x0101


	//----- nvinfo : EIATTR_VRC_CTA_INIT_COUNT
	.align		4
        /*004c*/ 	.byte	0x02, 0x4a
	.zero		1
	.zero		1


	//----- nvinfo : EIATTR_SYSCALL_OFFSETS
	.align		4
        /*0050*/ 	.byte	0x04, 0x46
        /*0052*/ 	.short	(.L_44 - .L_43)


	//   ....[0]....
.L_43:
        /*0054*/ 	.word	0x00000cc0


	//----- nvinfo : EIATTR_EXIT_INSTR_OFFSETS
	.align		4
.L_44:
        /*0058*/ 	.byte	0x04, 0x1c
        /*005a*/ 	.short	(.L_46 - .L_45)


	//   ....[0]....
.L_45:
        /*005c*/ 	.word	0x00000cd0


	//----- nvinfo : EIATTR_CBANK_PARAM_SIZE
	.align		4
.L_46:
        /*0060*/ 	.byte	0x03, 0x19
        /*0062*/ 	.short	0x0018


	//----- nvinfo : EIATTR_PARAM_CBANK
	.align		4
        /*0064*/ 	.byte	0x04, 0x0a
        /*0066*/ 	.short	(.L_48 - .L_47)
	.align		4
.L_47:
        /*0068*/ 	.word	index@(.nv.constant0._Z8sumArrayPmS_m)
        /*006c*/ 	.short	0x0380
        /*006e*/ 	.short	0x0018


	//----- nvinfo : EIATTR_SW_WAR
	.align		4
.L_48:
        /*0070*/ 	.byte	0x04, 0x36
        /*0072*/ 	.short	(.L_50 - .L_49)
.L_49:
        /*0074*/ 	.word	0x00000008
.L_50:


//--------------------- .nv.callgraph             --------------------------
	.section	.nv.callgraph,"",@"SHT_CUDA_CALLGRAPH"
	.align	4
	.sectionentsize	8
	.align		4
        /*0000*/ 	.word	0x00000000
	.align		4
        /*0004*/ 	.word	0xffffffff
	.align		4
        /*0008*/ 	.word	index@(_Z11sumArraySqrPmS_m)
	.align		4
        /*000c*/ 	.word	index@(vprintf)
	.align		4
        /*0010*/ 	.word	index@(_Z8sumArrayPmS_m)
	.align		4
        /*0014*/ 	.word	index@(vprintf)
	.align		4
        /*0018*/ 	.word	0x00000000
	.align		4
        /*001c*/ 	.word	0xfffffffe
	.align		4
        /*0020*/ 	.word	0x00000000
	.align		4
        /*0024*/ 	.word	0xfffffffd
	.align		4
        /*0028*/ 	.word	0x00000000
	.align		4
        /*002c*/ 	.word	0xfffffffc


//--------------------- .nv.constant4             --------------------------
	.section	.nv.constant4,"a",@progbits
	.align	8
	.align		8
.nv.constant4:
        /*0000*/ 	.dword	vprintf
	.align		8
        /*0008*/ 	.dword	$str
	.align		8
        /*0010*/ 	.dword	$str$1


//--------------------- .nv.constant3             --------------------------
	.section	.nv.constant3,"a",@progbits
	.align	4
.nv.constant3:
	.type		const_integer,@object
	.size		const_integer,(.L_0 - const_integer)
const_integer:
	.zero		4
.L_0:


//--------------------- .text._Z11sumArraySqrPmS_m --------------------------
	.section	.text._Z11sumArraySqrPmS_m,"ax",@progbits
	.align	128
        .global         _Z11sumArraySqrPmS_m
        .type           _Z11sumArraySqrPmS_m,@function
        .size           _Z11sumArraySqrPmS_m,(.L_x_16 - _Z11sumArraySqrPmS_m)
        .other          _Z11sumArraySqrPmS_m,@"STO_CUDA_ENTRY STV_DEFAULT"
_Z11sumArraySqrPmS_m:
.text._Z11sumArraySqrPmS_m:
[----:B------:R-:W0:Y:S08]  /*0000*/  LDC R1, c[0x0][0x37c] ;  /* 0x0000df00ff017b82 */ /* 0x000e300000000800 */
[----:B------:R-:W1:Y:S01]  /*0010*/  LDC.64 R2, c[0x0][0x388] ;  /* 0x0000e200ff027b82 */ /* 0x000e620000000a00 */
[----:B------:R-:W1:Y:S01]  /*0020*/  LDCU.64 UR12, c[0x0][0x358] ;  /* 0x00006b00ff0c77ac */ /* 0x000e620008000a00 */
[----:B0-----:R-:W-:Y:S01]  /*0030*/  IADD3 R1, PT, PT, R1, -0x8, RZ ;  /* 0xfffffff801017810 */ /* 0x001fe20007ffe0ff */
[----:B------:R-:W0:Y:S01]  /*0040*/  LDCU.64 UR8, c[0x0][0x390] ;  /* 0x00007200ff0877ac */ /* 0x000e220008000a00 */
[----:B-1----:R1:W5:Y:S01]  /*0050*/  LDG.E.64 R8, desc[UR12][R2.64] ;  /* 0x0000000c02087981 */ /* 0x002362000c1e1b00 */
[----:B------:R-:W2:Y:S01]  /*0060*/  LDCU UR4, c[0x0][0x2f8] ;  /* 0x00005f00ff0477ac */ /* 0x000ea20008000800 */
[----:B------:R-:W3:Y:S01]  /*0070*/  LDCU UR5, c[0x0][0x2fc] ;  /* 0x00005f80ff0577ac */ /* 0x000ee20008000800 */
[----:B0-----:R-:W-:-:S04]  /*0080*/  UISETP.NE.U32.AND UP0, UPT, UR8, URZ, UPT ;  /* 0x000000ff0800728c */ /* 0x001fc8000bf05070 */
[----:B------:R-:W-:Y:S01]  /*0090*/  UISETP.NE.AND.EX UP0, UPT, UR9, URZ, UPT, UP0 ;  /* 0x000000ff0900728c */ /* 0x000fe2000bf05300 */
[----:B--2---:R-:W-:-:S04]  /*00a0*/  IADD3 R6, P0, PT, R1, UR4, RZ ;  /* 0x0000000401067c10 */ /* 0x004fc8000ff1e0ff */
[----:B---3--:R-:W-:-:S04]  /*00b0*/  IADD3.X R7, PT, PT, RZ, UR5, RZ, P0, !PT ;  /* 0x00000005ff077c10 */ /* 0x008fc800087fe4ff */
[----:B-1----:R-:W-:Y:S05]  /*00c0*/  BRA.U !UP0, `(.L_x_0) ;  /* 0x0000000d08f47547 */ /* 0x002fea000b800000 */
[----:B------:R-:W-:Y:S02]  /*00d0*/  UISETP.GE.U32.AND UP1, UPT, UR8, 0x10, UPT ;  /* 0x000000100800788c */ /* 0x000fe4000bf26070 */
[----:B------:R-:W-:Y:S02]  /*00e0*/  ULOP3.LUT UR14, UR8, 0xf, URZ, 0xc0, !UPT ;  /* 0x0000000f080e7892 */ /* 0x000fe4000f8ec0ff */
[----:B------:R-:W-:Y:S02]  /*00f0*/  UISETP.GE.U32.AND.EX UP1, UPT, UR9, URZ, UPT, UP1 ;  /* 0x000000ff0900728c */ /* 0x000fe4000bf26110 */
[----:B------:R-:W-:Y:S01]  /*0100*/  UISETP.NE.U32.AND UP0, UPT, UR14, URZ, UPT ;  /* 0x000000ff0e00728c */ /* 0x000fe2000bf05070 */
[----:B------:R-:W-:Y:S01]  /*0110*/  UMOV UR5, URZ ;  /* 0x000000ff00057c82 */ /* 0x000fe20008000000 */
[----:B------:R-:W-:Y:S02]  /*0120*/  UMOV UR6, URZ ;  /* 0x000000ff00067c82 */ /* 0x000fe40008000000 */
[----:B------:R-:W-:-:S03]  /*0130*/  UISETP.NE.AND.EX UP0, UPT, URZ, URZ, UPT, UP0 ;  /* 0x000000ffff00728c */ /* 0x000fc6000bf05300 */
[----:B------:R-:W-:Y:S08]  /*0140*/  BRA.U !UP1, `(.L_x_1) ;  /* 0x0000000509cc7547 */ /* 0x000ff0000b800000 */
[----:B------:R-:W0:Y:S01]  /*0150*/  LDCU.64 UR10, c[0x0][0x380] ;  /* 0x00007000ff0a77ac */ /* 0x000e220008000a00 */
[----:B------:R-:W1:Y:S01]  /*0160*/  LDCU UR6, c[0x0][0x394] ;  /* 0x00007280ff0677ac */ /* 0x000e620008000800 */
[----:B------:R-:W-:Y:S02]  /*0170*/  ULOP3.LUT UR5, UR8, 0xfffffff0, URZ, 0xc0, !UPT ;  /* 0xfffffff008057892 */ /* 0x000fe4000f8ec0ff */
[----:B0-----:R-:W-:-:S04]  /*0180*/  UIADD3 UR4, UP1, UPT, UR10, 0x40, URZ ;  /* 0x000000400a047890 */ /* 0x001fc8000ff3e0ff */
[----:B------:R-:W-:Y:S02]  /*0190*/  UIADD3.X UR7, UPT, UPT, URZ, UR11, URZ, UP1, !UPT ;  /* 0x0000000bff077290 */ /* 0x000fe40008ffe4ff */
[----:B------:R-:W-:Y:S01]  /*01a0*/  MOV R4, UR4 ;  /* 0x0000000400047c02 */ /* 0x000fe20008000f00 */
[----:B------:R-:W-:-:S03]  /*01b0*/  UMOV UR4, UR5 ;  /* 0x0000000500047c82 */ /* 0x000fc60008000000 */
[----:B------:R-:W-:Y:S01]  /*01c0*/  MOV R5, UR7 ;  /* 0x0000000700057c02 */ /* 0x000fe20008000f00 */
[----:B-1----:R-:W-:-:S06]  /*01d0*/  UMOV UR7, UR6 ;  /* 0x0000000600077c82 */ /* 0x002fcc0008000000 */
.L_x_2:
[----:B-1----:R-:W2:Y:S02]  /*01e0*/  LDG.E.64 R10, desc[UR12][R4.64+-0x40] ;  /* 0xffffc00c040a7981 */ /* 0x002ea4000c1e1b00 */
[-C--:B--2---:R-:W-:Y:S02]  /*01f0*/  IMAD R13, R11, R10.reuse, RZ ;  /* 0x0000000a0b0d7224 */ /* 0x084fe400078e02ff */
[----:B-----5:R-:W-:-:S04]  /*0200*/  IMAD.WIDE.U32 R8, R10, R10, R8 ;  /* 0x0000000a0a087225 */ /* 0x020fc800078e0008 */
[----:B------:R-:W-:Y:S01]  /*0210*/  IMAD R11, R10, R11, R13 ;  /* 0x0000000b0a0b7224 */ /* 0x000fe200078e020d */
[----:B------:R-:W-:-:S04]  /*0220*/  MOV R10, R8 ;  /* 0x00000008000a7202 */ /* 0x000fc80000000f00 */
[----:B------:R-:W-:-:S05]  /*0230*/  IADD3 R11, PT, PT, R9, R11, RZ ;  /* 0x0000000b090b7210 */ /* 0x000fca0007ffe0ff */
[----:B------:R0:W-:Y:S04]  /*0240*/  STG.E.64 desc[UR12][R2.64], R10 ;  /* 0x0000000a02007986 */ /* 0x0001e8000c101b0c */
[----:B------:R-:W2:Y:S02]  /*0250*/  LDG.E.64 R8, desc[UR12][R4.64+-0x38] ;  /* 0xffffc80c04087981 */ /* 0x000ea4000c1e1b00 */
[-C--:B--2---:R-:W-:Y:S02]  /*0260*/  IMAD R15, R9, R8.reuse, RZ ;  /* 0x00000008090f7224 */ /* 0x084fe400078e02ff */
[----:B------:R-:W-:-:S04]  /*0270*/  IMAD.WIDE.U32 R12, R8, R8, R10 ;  /* 0x00000008080c7225 */ /* 0x000fc800078e000a */
[----:B------:R-:W-:-:S05]  /*0280*/  IMAD R15, R8, R9, R15 ;  /* 0x00000009080f7224 */ /* 0x000fca00078e020f */
        /* <DEDUP_REMOVED lines=8> */
[----:B------:R-:W3:Y:S02]  /*0310*/  LDG.E.64 R8, desc[UR12][R4.64+-0x28] ;  /* 0xffffd80c04087981 */ /* 0x000ee4000c1e1b00 */
[-C--:B---3--:R-:W-:Y:S02]  /*0320*/  IMAD R17, R9, R8.reuse, RZ ;  /* 0x0000000809117224 */ /* 0x088fe400078e02ff */
[----:B0-----:R-:W-:-:S04]  /*0330*/  IMAD.WIDE.U32 R10, R8, R8, R14 ;  /* 0x00000008080a7225 */ /* 0x001fc800078e000e */
[----:B------:R-:W-:-:S05]  /*0340*/  IMAD R17, R8, R9, R17 ;  /* 0x0000000908117224 */ /* 0x000fca00078e0211 */
[----:B------:R-:W-:-:S05]  /*0350*/  IADD3 R11, PT, PT, R11, R17, RZ ;  /* 0x000000110b0b7210 */ /* 0x000fca0007ffe0ff */
[----:B------:R0:W-:Y:S04]  /*0360*/  STG.E.64 desc[UR12][R2.64], R10 ;  /* 0x0000000a02007986 */ /* 0x0001e8000c101b0c */
[----:B------:R-:W3:Y:S02]  /*0370*/  LDG.E.64 R8, desc[UR12][R4.64+-0x20] ;  /* 0xffffe00c04087981 */ /* 0x000ee4000c1e1b00 */
[-C--:B---3--:R-:W-:Y:S02]  /*0380*/  IMAD R17, R9, R8.reuse, RZ ;  /* 0x0000000809117224 */ /* 0x088fe400078e02ff */
[----:B-1----:R-:W-:-:S04]  /*0390*/  IMAD.WIDE.U32 R12, R8, R8, R10 ;  /* 0x00000008080c7225 */ /* 0x002fc800078e000a */
[----:B------:R-:W-:-:S05]  /*03a0*/  IMAD R17, R8, R9, R17 ;  /* 0x0000000908117224 */ /* 0x000fca00078e0211 */
[----:B------:R-:W-:-:S05]  /*03b0*/  IADD3 R13, PT, PT, R13, R17, RZ ;  /* 0x000000110d0d7210 */ /* 0x000fca0007ffe0ff */
[----:B------:R1:W-:Y:S04]  /*03c0*/  STG.E.64 desc[UR12][R2.64], R12 ;  /* 0x0000000c02007986 */ /* 0x0003e8000c101b0c */
[----:B------:R-:W3:Y:S02]  /*03d0*/  LDG.E.64 R8, desc[UR12][R4.64+-0x18] ;  /* 0xffffe80c04087981 */ /* 0x000ee4000c1e1b00 */
[-C--:B---3--:R-:W-:Y:S02]  /*03e0*/  IMAD R17, R9, R8.reuse, RZ ;  /* 0x0000000809117224 */ /* 0x088fe400078e02ff */
[----:B--2---:R-:W-:-:S04]  /*03f0*/  IMAD.WIDE.U32 R14, R8, R8, R12 ;  /* 0x00000008080e7225 */ /* 0x004fc800078e000c */
        /* <DEDUP_REMOVED lines=57> */
[----:B------:R2:W3:Y:S01]  /*0790*/  LDG.E.64 R8, desc[UR12][R4.64+0x38] ;  /* 0x0000380c04087981 */ /* 0x0004e2000c1e1b00 */
[----:B------:R-:W-:-:S04]  /*07a0*/  UIADD3 UR4, UP1, UPT, UR4, -0x10, URZ ;  /* 0xfffffff004047890 */ /* 0x000fc8000ff3e0ff */
[----:B------:R-:W-:Y:S02]  /*07b0*/  UIADD3.X UR7, UPT, UPT, UR7, -0x1, URZ, UP1, !UPT ;  /* 0xffffffff07077890 */ /* 0x000fe40008ffe4ff */
[----:B------:R-:W-:Y:S01]  /*07c0*/  UISETP.NE.U32.AND UP1, UPT, UR4, URZ, UPT ;  /* 0x000000ff0400728c */ /* 0x000fe2000bf25070 */
[----:B--2---:R-:W-:-:S03]  /*07d0*/  IADD3 R4, P0, PT, R4, 0x80, RZ ;  /* 0x0000008004047810 */ /* 0x004fc60007f1e0ff */
[----:B------:R-:W-:Y:S01]  /*07e0*/  UISETP.NE.AND.EX UP1, UPT, UR7, URZ, UPT, UP1 ;  /* 0x000000ff0700728c */ /* 0x000fe2000bf25310 */
[----:B------:R-:W-:Y:S01]  /*07f0*/  IADD3.X R5, PT, PT, RZ, R5, RZ, P0, !PT ;  /* 0x00000005ff057210 */ /* 0x000fe200007fe4ff */
[-C--:B---3--:R-:W-:Y:S02]  /*0800*/  IMAD R17, R9, R8.reuse, RZ ;  /* 0x0000000809117224 */ /* 0x088fe400078e02ff */
[----:B0-----:R-:W-:-:S04]  /*0810*/  IMAD.WIDE.U32 R10, R8, R8, R14 ;  /* 0x00000008080a7225 */ /* 0x001fc800078e000e */
[----:B------:R-:W-:Y:S01]  /*0820*/  IMAD R9, R8, R9, R17 ;  /* 0x0000000908097224 */ /* 0x000fe200078e0211 */
[----:B------:R-:W-:-:S04]  /*0830*/  MOV R8, R10 ;  /* 0x0000000a00087202 */ /* 0x000fc80000000f00 */
[----:B------:R-:W-:-:S04]  /*0840*/  IADD3 R9, PT, PT, R11, R9, RZ ;  /* 0x000000090b097210 */ /* 0x000fc80007ffe0ff */
[----:B------:R-:W-:-:S05]  /*0850*/  MOV R11, R9 ;  /* 0x00000009000b7202 */ /* 0x000fca0000000f00 */
[----:B------:R1:W-:Y:S01]  /*0860*/  STG.E.64 desc[UR12][R2.64], R10 ;  /* 0x0000000a02007986 */ /* 0x0003e2000c101b0c */
[----:B------:R-:W-:Y:S05]  /*0870*/  BRA.U UP1, `(.L_x_2) ;  /* 0xfffffff901587547 */ /* 0x000fea000b83ffff */
.L_x_1:
[----:B------:R-:W-:Y:S05]  /*0880*/  BRA.U !UP0, `(.L_x_0) ;  /* 0x0000000908047547 */ /* 0x000fea000b800000 */
[----:B------:R-:W-:Y:S02]  /*0890*/  UISETP.GE.U32.AND UP1, UPT, UR14, 0x8, UPT ;  /* 0x000000080e00788c */ /* 0x000fe4000bf26070 */
[----:B------:R-:W-:Y:S02]  /*08a0*/  ULOP3.LUT UR9, UR8, 0x7, URZ, 0xc0, !UPT ;  /* 0x0000000708097892 */ /* 0x000fe4000f8ec0ff */
[----:B------:R-:W-:Y:S02]  /*08b0*/  UISETP.GE.U32.AND.EX UP1, UPT, URZ, URZ, UPT, UP1 ;  /* 0x000000ffff00728c */ /* 0x000fe4000bf26110 */
[----:B------:R-:W-:-:S04]  /*08c0*/  UISETP.NE.U32.AND UP0, UPT, UR9, URZ, UPT ;  /* 0x000000ff0900728c */ /* 0x000fc8000bf05070 */
[----:B------:R-:W-:-:S03]  /*08d0*/  UISETP.NE.AND.EX UP0, UPT, URZ, URZ, UPT, UP0 ;  /* 0x000000ffff00728c */ /* 0x000fc6000bf05300 */
[----:B------:R-:W-:Y:S08]  /*08e0*/  BRA.U !UP1, `(.L_x_3) ;  /* 0x0000000109ec7547 */ /* 0x000ff0000b800000 */
[----:B------:R-:W0:Y:S02]  /*08f0*/  LDCU.64 UR10, c[0x0][0x380] ;  /* 0x00007000ff0a77ac */ /* 0x000e240008000a00 */
[----:B0-----:R-:W-:-:S04]  /*0900*/  ULEA UR4, UP1, UR5, UR10, 0x3 ;  /* 0x0000000a05047291 */ /* 0x001fc8000f8218ff */
[----:B------:R-:W-:Y:S02]  /*0910*/  ULEA.HI.X UR7, UR5, UR11, UR6, 0x3, UP1 ;  /* 0x0000000b05077291 */ /* 0x000fe400088f1c06 */
[----:B------:R-:W-:-:S04]  /*0920*/  MOV R4, UR4 ;  /* 0x0000000400047c02 */ /* 0x000fc80008000f00 */
[----:B------:R-:W-:-:S05]  /*0930*/  MOV R5, UR7 ;  /* 0x0000000700057c02 */ /* 0x000fca0008000f00 */
        /* <DEDUP_REMOVED lines=43> */
[----:B------:R-:W3:Y:S01]  /*0bf0*/  LDG.E.64 R8, desc[UR12][R4.64+0x38] ;  /* 0x0000380c04087981 */ /* 0x000ee2000c1e1b00 */
[----:B------:R-:W-:-:S04]  /*0c00*/  UIADD3 UR5, UP1, UPT, UR5, 0x8, URZ ;  /* 0x0000000805057890 */ /* 0x000fc8000ff3e0ff */
[----:B------:R-:W-:Y:S01]  /*0c10*/  UIADD3.X UR6, UPT, UPT, URZ, UR6, URZ, UP1, !UPT ;  /* 0x00000006ff067290 */ /* 0x000fe20008ffe4ff */
[-C--:B---3--:R-:W-:Y:S02]  /*0c20*/  IMAD R17, R9, R8.reuse, RZ ;  /* 0x0000000809117224 */ /* 0x088fe400078e02ff */
[----:B-1----:R-:W-:-:S04]  /*0c30*/  IMAD.WIDE.U32 R12, R8, R8, R10 ;  /* 0x00000008080c7225 */ /* 0x002fc800078e000a */
[----:B------:R-:W-:Y:S01]  /*0c40*/  IMAD R9, R8, R9, R17 ;  /* 0x0000000908097224 */ /* 0x000fe200078e0211 */
[-C--:B------:R-:W-:Y:S02]  /*0c50*/  MOV R4, R12.reuse ;  /* 0x0000000c00047202 */ /* 0x080fe40000000f00 */
[----:B------:R-:W-:Y:S02]  /*0c60*/  MOV R8, R12 ;  /* 0x0000000c00087202 */ /* 0x000fe40000000f00 */
[----:B------:R-:W-:-:S04]  /*0c70*/  IADD3 R9, PT, PT, R13, R9, RZ ;  /* 0x000000090d097210 */ /* 0x000fc80007ffe0ff */
[----:B------:R-:W-:-:S05]  /*0c80*/  MOV R5, R9 ;  /* 0x0000000900057202 */ /* 0x000fca0000000f00 */
[----:B------:R2:W-:Y:S02]  /*0c90*/  STG.E.64 desc[UR12][R2.64], R4 ;  /* 0x0000000402007986 */ /* 0x0005e4000c101b0c */
.L_x_3:
[----:B------:R-:W-:Y:S05]  /*0ca0*/  BRA.U !UP0, `(.L_x_0) ;  /* 0x0000000108fc7547 */ /* 0x000fea000b800000 */
[----:B------:R-:W-:Y:S02]  /*0cb0*/  UISETP.GE.U32.AND UP1, UPT, UR9, 0x4, UPT ;  /* 0x000000040900788c */ /* 0x000fe4000bf26070 */
[----:B------:R-:W-:Y:S02]  /*0cc0*/  ULOP3.LUT UR8, UR8, 0x3, URZ, 0xc0, !UPT ;  /* 0x0000000308087892 */ /* 0x000fe4000f8ec0ff */
[----:B------:R-:W-:Y:S02]  /*0cd0*/  UISETP.GE.U32.AND.EX UP1, UPT, URZ, URZ, UPT, UP1 ;  /* 0x000000ffff00728c */ /* 0x000fe4000bf26110 */
[----:B------:R-:W-:Y:S01]  /*0ce0*/  UISETP.NE.U32.AND UP0, UPT, UR8, URZ, UPT ;  /* 0x000000ff0800728c */ /* 0x000fe2000bf05070 */
[----:B------:R-:W-:-:S03]  /*0cf0*/  UMOV UR4, URZ ;  /* 0x000000ff00047c82 */ /* 0x000fc60008000000 */
[----:B------:R-:W-:-:S03]  /*0d00*/  UISETP.NE.AND.EX UP0, UPT, UR4, URZ, UPT, UP0 ;  /* 0x000000ff0400728c */ /* 0x000fc6000bf05300 */
[----:B------:R-:W-:Y:S08]  /*0d10*/  BRA.U !UP1, `(.L_x_4) ;  /* 0x00000001098c7547 */ /* 0x000ff0000b800000 */
[----:B------:R-:W0:Y:S02]  /*0d20*/  LDCU.64 UR10, c[0x0][0x380] ;  /* 0x00007000ff0a77ac */ /* 0x000e240008000a00 */
[----:B0-----:R-:W-:-:S04]  /*0d30*/  ULEA UR10, UP1, UR5, UR10, 0x3 ;  /* 0x0000000a050a7291 */ /* 0x001fc8000f8218ff */
[----:B------:R-:W-:Y:S02]  /*0d40*/  ULEA.HI.X UR11, UR5, UR11, UR6, 0x3, UP1 ;  /* 0x0000000b050b7291 */ /* 0x000fe400088f1c06 */
[----:B--2---:R-:W-:-:S04]  /*0d50*/  MOV R4, UR10 ;  /* 0x0000000a00047c02 */ /* 0x004fc80008000f00 */
        /* <DEDUP_REMOVED lines=20> */
[----:B------:R-:W2:Y:S01]  /*0ea0*/  LDG.E.64 R8, desc[UR12][R4.64+0x18] ;  /* 0x0000180c04087981 */ /* 0x000ea2000c1e1b00 */
[----:B------:R-:W-:-:S04]  /*0eb0*/  UIADD3 UR5, UP1, UPT, UR5, 0x4, URZ ;  /* 0x0000000405057890 */ /* 0x000fc8000ff3e0ff */
[----:B------:R-:W-:Y:S01]  /*0ec0*/  UIADD3.X UR6, UPT, UPT, URZ, UR6, URZ, UP1, !UPT ;  /* 0x00000006ff067290 */ /* 0x000fe20008ffe4ff */
[-C--:B--2---:R-:W-:Y:S02]  /*0ed0*/  IMAD R17, R9, R8.reuse, RZ ;  /* 0x0000000809117224 */ /* 0x084fe400078e02ff */
[----:B0-----:R-:W-:-:S04]  /*0ee0*/  IMAD.WIDE.U32 R10, R8, R8, R14 ;  /* 0x00000008080a7225 */ /* 0x001fc800078e000e */
[----:B------:R-:W-:Y:S01]  /*0ef0*/  IMAD R9, R8, R9, R17 ;  /* 0x0000000908097224 */ /* 0x000fe200078e0211 */
[-C--:B------:R-:W-:Y:S02]  /*0f00*/  MOV R4, R10.reuse ;  /* 0x0000000a00047202 */ /* 0x080fe40000000f00 */
[----:B------:R-:W-:Y:S02]  /*0f10*/  MOV R8, R10 ;  /* 0x0000000a00087202 */ /* 0x000fe40000000f00 */
[----:B------:R-:W-:-:S04]  /*0f20*/  IADD3 R9, PT, PT, R11, R9, RZ ;  /* 0x000000090b097210 */ /* 0x000fc80007ffe0ff */
[----:B------:R-:W-:-:S05]  /*0f30*/  MOV R5, R9 ;  /* 0x0000000900057202 */ /* 0x000fca0000000f00 */
[----:B------:R3:W-:Y:S02]  /*0f40*/  STG.E.64 desc[UR12][R2.64], R4 ;  /* 0x0000000402007986 */ /* 0x0007e4000c101b0c */
.L_x_4:
[----:B------:R-:W-:Y:S05]  /*0f50*/  BRA.U !UP0, `(.L_x_0) ;  /* 0x0000000108507547 */ /* 0x000fea000b800000 */
[----:B------:R-:W0:Y:S02]  /*0f60*/  LDCU.64 UR10, c[0x0][0x380] ;  /* 0x00007000ff0a77ac */ /* 0x000e240008000a00 */
[----:B0-----:R-:W-:-:S04]  /*0f70*/  ULEA UR7, UP0, UR5, UR10, 0x3 ;  /* 0x0000000a05077291 */ /* 0x001fc8000f8018ff */
[----:B------:R-:W-:-:S12]  /*0f80*/  ULEA.HI.X UR5, UR5, UR11, UR6, 0x3, UP0 ;  /* 0x0000000b05057291 */ /* 0x000fd800080f1c06 */
.L_x_5:
[----:B0-23--:R-:W-:Y:S02]  /*0f90*/  MOV R4, UR7 ;  /* 0x0000000700047c02 */ /* 0x00dfe40008000f00 */
[----:B------:R-:W-:-:S06]  /*0fa0*/  MOV R5, UR5 ;  /* 0x0000000500057c02 */ /* 0x000fcc0008000f00 */
[----:B------:R-:W1:Y:S01]  /*0fb0*/  LDG.E.64 R4, desc[UR12][R4.64] ;  /* 0x0000000c04047981 */ /* 0x000e62000c1e1b00 */
[----:B------:R-:W-:Y:S02]  /*0fc0*/  UIADD3 UR8, UP0, UPT, UR8, -0x1, URZ ;  /* 0xffffffff08087890 */ /* 0x000fe4000ff1e0ff */
[----:B------:R-:W-:Y:S02]  /*0fd0*/  UIADD3 UR7, UP1, UPT, UR7, 0x8, URZ ;  /* 0x0000000807077890 */ /* 0x000fe4000ff3e0ff */
[----:B------:R-:W-:Y:S02]  /*0fe0*/  UIADD3.X UR4, UPT, UPT, UR4, -0x1, URZ, UP0, !UPT ;  /* 0xffffffff04047890 */ /* 0x000fe400087fe4ff */
[----:B------:R-:W-:Y:S02]  /*0ff0*/  UISETP.NE.U32.AND UP0, UPT, UR8, URZ, UPT ;  /* 0x000000ff0800728c */ /* 0x000fe4000bf05070 */
[----:B------:R-:W-:Y:S02]  /*1000*/  UIADD3.X UR5, UPT, UPT, URZ, UR5, URZ, UP1, !UPT ;  /* 0x00000005ff057290 */ /* 0x000fe40008ffe4ff */
[----:B------:R-:W-:Y:S01]  /*1010*/  UISETP.NE.AND.EX UP0, UPT, UR4, URZ, UPT, UP0 ;  /* 0x000000ff0400728c */ /* 0x000fe2000bf05300 */
[----:B-1----:R-:W-:-:S02]  /*1020*/  IMAD R11, R5, R4, RZ ;  /* 0x00000004050b7224 */ /* 0x002fc400078e02ff */
[----:B-----5:R-:W-:-:S04]  /*1030*/  IMAD.WIDE.U32 R8, R4, R4, R8 ;  /* 0x0000000404087225 */ /* 0x020fc800078e0008 */
[----:B------:R-:W-:Y:S01]  /*1040*/  IMAD R11, R4, R5, R11 ;  /* 0x00000005040b7224 */ /* 0x000fe200078e020b */
[----:B------:R-:W-:-:S04]  /*1050*/  MOV R4, R8 ;  /* 0x0000000800047202 */ /* 0x000fc80000000f00 */
[----:B------:R-:W-:-:S04]  /*1060*/  IADD3 R9, PT, PT, R9, R11, RZ ;  /* 0x0000000b09097210 */ /* 0x000fc80007ffe0ff */
[----:B------:R-:W-:-:S05]  /*1070*/  MOV R5, R9 ;  /* 0x0000000900057202 */ /* 0x000fca0000000f00 */
[----:B------:R0:W-:Y:S01]  /*1080*/  STG.E.64 desc[UR12][R2.64], R4 ;  /* 0x0000000402007986 */ /* 0x0001e2000c101b0c */
[----:B------:R-:W-:Y:S05]  /*1090*/  BRA.U UP0, `(.L_x_5) ;  /* 0xfffffffd00bc7547 */ /* 0x000fea000b83ffff */
.L_x_0:
[----:B------:R-:W-:Y:S01]  /*10a0*/  MOV R0, 0x0 ;  /* 0x0000000000007802 */ /* 0x000fe20000000f00 */
[----:B-----5:R4:W-:Y:S01]  /*10b0*/  STL.64 [R1], R8 ;  /* 0x0000000801007387 */ /* 0x0209e20000100a00 */
[----:B------:R-:W4:Y:S02]  /*10c0*/  LDCU.64 UR4, c[0x4][0x10] ;  /* 0x01000200ff0477ac */ /* 0x000f240008000a00 */
[----:B0123--:R0:W1:Y:S01]  /*10d0*/  LDC.64 R2, c[0x4][R0] ;  /* 0x0100000000027b82 */ /* 0x00f0620000000a00 */
[----:B----4-:R-:W-:Y:S02]  /*10e0*/  MOV R4, UR4 ;  /* 0x0000000400047c02 */ /* 0x010fe40008000f00 */
[----:B0-----:R-:W-:-:S07]  /*10f0*/  MOV R5, UR5 ;  /* 0x0000000500057c02 */ /* 0x001fce0008000f00 */
[----:B------:R-:W-:-:S07]  /*1100*/  LEPC R20, `(.L_x_6) ;  /* 0x000000001014794e */ /* 0x000fce0000000000 */
[----:B-1----:R-:W-:Y:S05]  /*1110*/  CALL.ABS.NOINC R2 ;  /* 0x0000000002007343 */ /* 0x002fea0003c00000 */
.L_x_6:
[----:B------:R-:W-:Y:S05]  /*1120*/  EXIT ;  /* 0x000000000000794d */ /* 0x000fea0003800000 */
.L_x_7:
[----:B------:R-:W-:-:S00]  /*1130*/  BRA `(.L_x_7) ;  /* 0xfffffffc00fc7947 */ /* 0x000fc0000383ffff */
[----:B------:R-:W-:-:S00]  /*1140*/  NOP ;  /* 0x0000000000007918 */ /* 0x000fc00000000000 */
        /* <DEDUP_REMOVED lines=11> */
.L_x_16:


//--------------------- .text._Z8sumArrayPmS_m    --------------------------
	.section	.text._Z8sumArrayPmS_m,"ax",@progbits
	.align	128
        .global         _Z8sumArrayPmS_m
        .type           _Z8sumArrayPmS_m,@function
        .size           _Z8sumArrayPmS_m,(.L_x_17 - _Z8sumArrayPmS_m)
        .other          _Z8sumArrayPmS_m,@"STO_CUDA_ENTRY STV_DEFAULT"
_Z8sumArrayPmS_m:
.text._Z8sumArrayPmS_m:
[----:B------:R-:W0:Y:S08]  /*0000*/  LDC R1, c[0x0][0x37c] ;  /* 0x0000df00ff017b82 */ /* 0x000e300000000800 */
[----:B------:R-:W1:Y:S01]  /*0010*/  LDC.64 R2, c[0x0][0x388] ;  /* 0x0000e200ff027b82 */ /* 0x000e620000000a00 */
[----:B------:R-:W1:Y:S01]  /*0020*/  LDCU.64 UR12, c[0x0][0x358] ;  /* 0x00006b00ff0c77ac */ /* 0x000e620008000a00 */
[----:B0-----:R-:W-:Y:S01]  /*0030*/  VIADD R1, R1, 0xfffffff0 ;  /* 0xfffffff001017836 */ /* 0x001fe20000000000 */
[----:B------:R-:W0:Y:S01]  /*0040*/  LDCU.64 UR8, c[0x0][0x390] ;  /* 0x00007200ff0877ac */ /* 0x000e220008000a00 */
[----:B-1----:R1:W5:Y:S01]  /*0050*/  LDG.E.64 R8, desc[UR12][R2.64] ;  /* 0x0000000c02087981 */ /* 0x002362000c1e1b00 */
[----:B------:R-:W2:Y:S01]  /*0060*/  LDCU UR4, c[0x0][0x2f8] ;  /* 0x00005f00ff0477ac */ /* 0x000ea20008000800 */
[----:B------:R-:W3:Y:S01]  /*0070*/  LDCU UR5, c[0x0][0x2fc] ;  /* 0x00005f80ff0577ac */ /* 0x000ee20008000800 */
[----:B0-----:R-:W-:-:S04]  /*0080*/  UISETP.NE.U32.AND UP0, UPT, UR8, URZ, UPT ;  /* 0x000000ff0800728c */ /* 0x001fc8000bf05070 */
[----:B------:R-:W-:Y:S01]  /*0090*/  UISETP.NE.AND.EX UP0, UPT, UR9, URZ, UPT, UP0 ;  /* 0x000000ff0900728c */ /* 0x000fe2000bf05300 */
[----:B--2---:R-:W-:-:S05]  /*00a0*/  IADD3 R6, P0, PT, R1, UR4, RZ ;  /* 0x0000000401067c10 */ /* 0x004fca000ff1e0ff */
[----:B---3--:R-:W-:-:S03]  /*00b0*/  IMAD.X R7, RZ, RZ, UR5, P0 ;  /* 0x00000005ff077e24 */ /* 0x008fc600080e06ff */
        /* <DEDUP_REMOVED lines=14> */
[----:B------:R-:W-:Y:S01]  /*01a0*/  IMAD.U32 R4, RZ, RZ, UR4 ;  /* 0x00000004ff047e24 */ /* 0x000fe2000f8e00ff */
[----:B------:R-:W-:-:S03]  /*01b0*/  UMOV UR4, UR5 ;  /* 0x0000000500047c82 */ /* 0x000fc60008000000 */
[----:B------:R-:W-:Y:S01]  /*01c0*/  IMAD.U32 R5, RZ, RZ, UR7 ;  /* 0x00000007ff057e24 */ /* 0x000fe2000f8e00ff */
[----:B-1----:R-:W-:-:S06]  /*01d0*/  UMOV UR7, UR6 ;  /* 0x0000000600077c82 */ /* 0x002fcc0008000000 */
.L_x_10:
[----:B---3--:R-:W2:Y:S02]  /*01e0*/  LDG.E.64 R10, desc[UR12][R4.64+-0x40] ;  /* 0xffffc00c040a7981 */ /* 0x008ea4000c1e1b00 */
[----:B--2--5:R-:W-:-:S05]  /*01f0*/  IADD3 R10, P0, PT, R10, R8, RZ ;  /* 0x000000080a0a7210 */ /* 0x024fca0007f1e0ff */
[----:B------:R-:W-:-:S05]  /*0200*/  IMAD.X R11, R11, 0x1, R9, P0 ;  /* 0x000000010b0b7824 */ /* 0x000fca00000e0609 */
[----:B------:R0:W-:Y:S04]  /*0210*/  STG.E.64 desc[UR12][R2.64], R10 ;  /* 0x0000000a02007986 */ /* 0x0001e8000c101b0c */
[----:B------:R-:W2:Y:S02]  /*0220*/  LDG.E.64 R8, desc[UR12][R4.64+-0x38] ;  /* 0xffffc80c04087981 */ /* 0x000ea4000c1e1b00 */
[----:B--2---:R-:W-:-:S05]  /*0230*/  IADD3 R12, P0, PT, R8, R10, RZ ;  /* 0x0000000a080c7210 */ /* 0x004fca0007f1e0ff */
[----:B------:R-:W-:-:S05]  /*0240*/  IMAD.X R13, R9, 0x1, R11, P0 ;  /* 0x00000001090d7824 */ /* 0x000fca00000e060b */
[----:B------:R1:W-:Y:S04]  /*0250*/  STG.E.64 desc[UR12][R2.64], R12 ;  /* 0x0000000c02007986 */ /* 0x0003e8000c101b0c */
[----:B------:R-:W2:Y:S02]  /*0260*/  LDG.E.64 R8, desc[UR12][R4.64+-0x30] ;  /* 0xffffd00c04087981 */ /* 0x000ea4000c1e1b00 */
[----:B--2---:R-:W-:-:S05]  /*0270*/  IADD3 R14, P0, PT, R8, R12, RZ ;  /* 0x0000000c080e7210 */ /* 0x004fca0007f1e0ff */
[----:B------:R-:W-:-:S05]  /*0280*/  IMAD.X R15, R9, 0x1, R13, P0 ;  /* 0x00000001090f7824 */ /* 0x000fca00000e060d */
[----:B------:R2:W-:Y:S04]  /*0290*/  STG.E.64 desc[UR12][R2.64], R14 ;  /* 0x0000000e02007986 */ /* 0x0005e8000c101b0c */
[----:B------:R-:W3:Y:S02]  /*02a0*/  LDG.E.64 R8, desc[UR12][R4.64+-0x28] ;  /* 0xffffd80c04087981 */ /* 0x000ee4000c1e1b00 */
[----:B---3--:R-:W-:-:S04]  /*02b0*/  IADD3 R16, P0, PT, R8, R14, RZ ;  /* 0x0000000e08107210 */ /* 0x008fc80007f1e0ff */
[----:B------:R-:W-:-:S05]  /*02c0*/  IADD3.X R17, PT, PT, R9, R15, RZ, P0, !PT ;  /* 0x0000000f09117210 */ /* 0x000fca00007fe4ff */
[----:B------:R3:W-:Y:S04]  /*02d0*/  STG.E.64 desc[UR12][R2.64], R16 ;  /* 0x0000001002007986 */ /* 0x0007e8000c101b0c */
[----:B------:R-:W0:Y:S02]  /*02e0*/  LDG.E.64 R8, desc[UR12][R4.64+-0x20] ;  /* 0xffffe00c04087981 */ /* 0x000e24000c1e1b00 */
[----:B0-----:R-:W-:-:S05]  /*02f0*/  IADD3 R10, P0, PT, R8, R16, RZ ;  /* 0x00000010080a7210 */ /* 0x001fca0007f1e0ff */
[----:B------:R-:W-:-:S05]  /*0300*/  IMAD.X R11, R9, 0x1, R17, P0 ;  /* 0x00000001090b7824 */ /* 0x000fca00000e0611 */
[----:B------:R0:W-:Y:S04]  /*0310*/  STG.E.64 desc[UR12][R2.64], R10 ;  /* 0x0000000a02007986 */ /* 0x0001e8000c101b0c */
[----:B------:R-:W1:Y:S02]  /*0320*/  LDG.E.64 R8, desc[UR12][R4.64+-0x18] ;  /* 0xffffe80c04087981 */ /* 0x000e64000c1e1b00 */
[----:B-1----:R-:W-:-:S05]  /*0330*/  IADD3 R12, P0, PT, R8, R10, RZ ;  /* 0x0000000a080c7210 */ /* 0x002fca0007f1e0ff */
[----:B------:R-:W-:-:S05]  /*0340*/  IMAD.X R13, R9, 0x1, R11, P0 ;  /* 0x00000001090d7824 */ /* 0x000fca00000e060b */
[----:B------:R1:W-:Y:S04]  /*0350*/  STG.E.64 desc[UR12][R2.64], R12 ;  /* 0x0000000c02007986 */ /* 0x0003e8000c101b0c */
[----:B------:R-:W2:Y:S02]  /*0360*/  LDG.E.64 R8, desc[UR12][R4.64+-0x10] ;  /* 0xfffff00c04087981 */ /* 0x000ea4000c1e1b00 */
[----:B--2---:R-:W-:-:S05]  /*0370*/  IADD3 R14, P0, PT, R8, R12, RZ ;  /* 0x0000000c080e7210 */ /* 0x004fca0007f1e0ff */
[----:B------:R-:W-:-:S05]  /*0380*/  IMAD.X R15, R9, 0x1, R13, P0 ;  /* 0x00000001090f7824 */ /* 0x000fca00000e060d */
[----:B------:R2:W-:Y:S04]  /*0390*/  STG.E.64 desc[UR12][R2.64], R14 ;  /* 0x0000000e02007986 */ /* 0x0005e8000c101b0c */
[----:B------:R-:W3:Y:S02]  /*03a0*/  LDG.E.64 R8, desc[UR12][R4.64+-0x8] ;  /* 0xfffff80c04087981 */ /* 0x000ee4000c1e1b00 */
[----:B---3--:R-:W-:-:S05]  /*03b0*/  IADD3 R16, P0, PT, R8, R14, RZ ;  /* 0x0000000e08107210 */ /* 0x008fca0007f1e0ff */
[----:B------:R-:W-:-:S05]  /*03c0*/  IMAD.X R17, R9, 0x1, R15, P0 ;  /* 0x0000000109117824 */ /* 0x000fca00000e060f */
[----:B------:R3:W-:Y:S04]  /*03d0*/  STG.E.64 desc[UR12][R2.64], R16 ;  /* 0x0000001002007986 */ /* 0x0007e8000c101b0c */
[----:B------:R-:W0:Y:S02]  /*03e0*/  LDG.E.64 R8, desc[UR12][R4.64] ;  /* 0x0000000c04087981 */ /* 0x000e24000c1e1b00 */
[----:B0-----:R-:W-:-:S05]  /*03f0*/  IADD3 R10, P0, PT, R8, R16, RZ ;  /* 0x00000010080a7210 */ /* 0x001fca0007f1e0ff */
[----:B------:R-:W-:-:S05]  /*0400*/  IMAD.X R11, R9, 0x1, R17, P0 ;  /* 0x00000001090b7824 */ /* 0x000fca00000e0611 */
[----:B------:R0:W-:Y:S04]  /*0410*/  STG.E.64 desc[UR12][R2.64], R10 ;  /* 0x0000000a02007986 */ /* 0x0001e8000c101b0c */
[----:B------:R-:W1:Y:S02]  /*0420*/  LDG.E.64 R8, desc[UR12][R4.64+0x8] ;  /* 0x0000080c04087981 */ /* 0x000e64000c1e1b00 */
[----:B-1----:R-:W-:-:S04]  /*0430*/  IADD3 R12, P0, PT, R8, R10, RZ ;  /* 0x0000000a080c7210 */ /* 0x002fc80007f1e0ff */
[----:B------:R-:W-:-:S05]  /*0440*/  IADD3.X R13, PT, PT, R9, R11, RZ, P0, !PT ;  /* 0x0000000b090d7210 */ /* 0x000fca00007fe4ff */
        /* <DEDUP_REMOVED lines=21> */
[----:B------:R-:W2:Y:S01]  /*05a0*/  LDG.E.64 R8, desc[UR12][R4.64+0x38] ;  /* 0x0000380c04087981 */ /* 0x000ea2000c1e1b00 */
[----:B------:R-:W-:-:S04]  /*05b0*/  UIADD3 UR4, UP1, UPT, UR4, -0x10, URZ ;  /* 0xfffffff004047890 */ /* 0x000fc8000ff3e0ff */
[----:B------:R-:W-:Y:S02]  /*05c0*/  UIADD3.X UR7, UPT, UPT, UR7, -0x1, URZ, UP1, !UPT ;  /* 0xffffffff07077890 */ /* 0x000fe40008ffe4ff */
[----:B------:R-:W-:-:S04]  /*05d0*/  UISETP.NE.U32.AND UP1, UPT, UR4, URZ, UPT ;  /* 0x000000ff0400728c */ /* 0x000fc8000bf25070 */
[----:B------:R-:W-:Y:S01]  /*05e0*/  UISETP.NE.AND.EX UP1, UPT, UR7, URZ, UPT, UP1 ;  /* 0x000000ff0700728c */ /* 0x000fe2000bf25310 */
[----:B--2---:R-:W-:-:S04]  /*05f0*/  IADD3 R8, P0, PT, R8, R14, RZ ;  /* 0x0000000e08087210 */ /* 0x004fc80007f1e0ff */
[----:B------:R-:W-:Y:S02]  /*0600*/  IADD3.X R9, PT, PT, R9, R15, RZ, P0, !PT ;  /* 0x0000000f09097210 */ /* 0x000fe400007fe4ff */
[----:B------:R-:W-:-:S03]  /*0610*/  IADD3 R4, P0, PT, R4, 0x80, RZ ;  /* 0x0000008004047810 */ /* 0x000fc60007f1e0ff */
[----:B------:R3:W-:Y:S02]  /*0620*/  STG.E.64 desc[UR12][R2.64], R8 ;  /* 0x0000000802007986 */ /* 0x0007e4000c101b0c */
[----:B------:R-:W-:Y:S01]  /*0630*/  IMAD.X R5, RZ, RZ, R5, P0 ;  /* 0x000000ffff057224 */ /* 0x000fe200000e0605 */
[----:B------:R-:W-:Y:S07]  /*0640*/  BRA.U UP1, `(.L_x_10) ;  /* 0xfffffff901e47547 */ /* 0x000fee000b83ffff */
.L_x_9:
        /* <DEDUP_REMOVED lines=10> */
[----:B------:R-:W-:-:S04]  /*06f0*/  IMAD.U32 R4, RZ, RZ, UR4 ;  /* 0x00000004ff047e24 */ /* 0x000fc8000f8e00ff */
[----:B------:R-:W-:-:S05]  /*0700*/  IMAD.U32 R5, RZ, RZ, UR7 ;  /* 0x00000007ff057e24 */ /* 0x000fca000f8e00ff */
        /* <DEDUP_REMOVED lines=9> */
[----:B--2---:R-:W-:-:S04]  /*07a0*/  IADD3 R14, P0, PT, R8, R12, RZ ;  /* 0x0000000c080e7210 */ /* 0x004fc80007f1e0ff */
[----:B------:R-:W-:-:S05]  /*07b0*/  IADD3.X R15, PT, PT, R9, R13, RZ, P0, !PT ;  /* 0x0000000d090f7210 */ /* 0x000fca00007fe4ff */
        /* <DEDUP_REMOVED lines=18> */
[----:B------:R-:W-:-:S04]  /*08e0*/  UIADD3 UR5, UP1, UPT, UR5, 0x8, URZ ;  /* 0x0000000805057890 */ /* 0x000fc8000ff3e0ff */
[----:B------:R-:W-:Y:S01]  /*08f0*/  UIADD3.X UR6, UPT, UPT, URZ, UR6, URZ, UP1, !UPT ;  /* 0x00000006ff067290 */ /* 0x000fe20008ffe4ff */
[----:B--2---:R-:W-:-:S05]  /*0900*/  IADD3 R8, P0, PT, R8, R14, RZ ;  /* 0x0000000e08087210 */ /* 0x004fca0007f1e0ff */
[----:B------:R-:W-:-:S05]  /*0910*/  IMAD.X R9, R9, 0x1, R15, P0 ;  /* 0x0000000109097824 */ /* 0x000fca00000e060f */
[----:B------:R4:W-:Y:S03]  /*0920*/  STG.E.64 desc[UR12][R2.64], R8 ;  /* 0x0000000802007986 */ /* 0x0009e6000c101b0c */
.L_x_11:
        /* <DEDUP_REMOVED lines=11> */
[----:B---34-:R-:W-:-:S04]  /*09e0*/  MOV R16, UR10 ;  /* 0x0000000a00107c02 */ /* 0x018fc80008000f00 */
[----:B------:R-:W-:-:S05]  /*09f0*/  IMAD.U32 R17, RZ, RZ, UR11 ;  /* 0x0000000bff117e24 */ /* 0x000fca000f8e00ff */
[----:B------:R-:W2:Y:S02]  /*0a00*/  LDG.E.64 R4, desc[UR12][R16.64] ;  /* 0x0000000c10047981 */ /* 0x000ea4000c1e1b00 */
        /* <DEDUP_REMOVED lines=17> */
.L_x_12:
[----:B------:R-:W-:Y:S05]  /*0b20*/  BRA.U !UP0, `(.L_x_8) ;  /* 0x0000000108407547 */ /* 0x000fea000b800000 */
[----:B------:R-:W1:Y:S02]  /*0b30*/  LDCU.64 UR10, c[0x0][0x380] ;  /* 0x00007000ff0a77ac */ /* 0x000e640008000a00 */
[----:B-1----:R-:W-:-:S04]  /*0b40*/  ULEA UR7, UP0, UR5, UR10, 0x3 ;  /* 0x0000000a05077291 */ /* 0x002fc8000f8018ff */
[----:B------:R-:W-:-:S12]  /*0b50*/  ULEA.HI.X UR5, UR5, UR11, UR6, 0x3, UP0 ;  /* 0x0000000b05057291 */ /* 0x000fd800080f1c06 */
.L_x_13:
[----:B------:R-:W-:Y:S01]  /*0b60*/  MOV R4, UR7 ;  /* 0x0000000700047c02 */ /* 0x000fe20008000f00 */
[----:B------:R-:W-:-:S06]  /*0b70*/  IMAD.U32 R5, RZ, RZ, UR5 ;  /* 0x00000005ff057e24 */ /* 0x000fcc000f8e00ff */
[----:B------:R-:W0:Y:S01]  /*0b80*/  LDG.E.64 R4, desc[UR12][R4.64] ;  /* 0x0000000c04047981 */ /* 0x000e22000c1e1b00 */
[----:B------:R-:W-:Y:S02]  /*0b90*/  UIADD3 UR8, UP0, UPT, UR8, -0x1, URZ ;  /* 0xffffffff08087890 */ /* 0x000fe4000ff1e0ff */
[----:B------:R-:W-:Y:S02]  /*0ba0*/  UIADD3 UR7, UP1, UPT, UR7, 0x8, URZ ;  /* 0x0000000807077890 */ /* 0x000fe4000ff3e0ff */
[----:B------:R-:W-:Y:S02]  /*0bb0*/  UIADD3.X UR4, UPT, UPT, UR4, -0x1, URZ, UP0, !UPT ;  /* 0xffffffff04047890 */ /* 0x000fe400087fe4ff */
[----:B------:R-:W-:Y:S02]  /*0bc0*/  UISETP.NE.U32.AND UP0, UPT, UR8, URZ, UPT ;  /* 0x000000ff0800728c */ /* 0x000fe4000bf05070 */
[----:B------:R-:W-:Y:S02]  /*0bd0*/  UIADD3.X UR5, UPT, UPT, URZ, UR5, URZ, UP1, !UPT ;  /* 0x00000005ff057290 */ /* 0x000fe40008ffe4ff */
[----:B------:R-:W-:Y:S01]  /*0be0*/  UISETP.NE.AND.EX UP0, UPT, UR4, URZ, UPT, UP0 ;  /* 0x000000ff0400728c */ /* 0x000fe2000bf05300 */
[----:B01-345:R-:W-:-:S05]  /*0bf0*/  IADD3 R8, P0, PT, R4, R8, RZ ;  /* 0x0000000804087210 */ /* 0x03bfca0007f1e0ff */
[----:B------:R-:W-:-:S05]  /*0c00*/  IMAD.X R9, R5, 0x1, R9, P0 ;  /* 0x0000000105097824 */ /* 0x000fca00000e0609 */
[----:B------:R1:W-:Y:S01]  /*0c10*/  STG.E.64 desc[UR12][R2.64], R8 ;  /* 0x0000000802007986 */ /* 0x0003e2000c101b0c */
[----:B------:R-:W-:Y:S05]  /*0c20*/  BRA.U UP0, `(.L_x_13) ;  /* 0xfffffffd00cc7547 */ /* 0x000fea000b83ffff */
.L_x_8:
[----:B0--34-:R-:W0:Y:S01]  /*0c30*/  LDC R10, c[0x3][RZ] ;  /* 0x00c00000ff0a7b82 */ /* 0x019e220000000800 */
[----:B------:R-:W-:Y:S01]  /*0c40*/  MOV R0, 0x0 ;  /* 0x0000000000007802 */ /* 0x000fe20000000f00 */
[----:B-----5:R2:W-:Y:S01]  /*0c50*/  STL.64 [R1], R8 ;  /* 0x0000000801007387 */ /* 0x0205e20000100a00 */
[----:B------:R-:W3:Y:S05]  /*0c60*/  LDCU.64 UR4, c[0x4][0x8] ;  /* 0x01000100ff0477ac */ /* 0x000eea0008000a00 */
[----:B-1----:R2:W1:Y:S01]  /*0c70*/  LDC.64 R2, c[0x4][R0] ;  /* 0x0100000000027b82 */ /* 0x0024620000000a00 */
[----:B---3--:R-:W-:Y:S02]  /*0c80*/  IMAD.U32 R4, RZ, RZ, UR4 ;  /* 0x00000004ff047e24 */ /* 0x008fe4000f8e00ff */
[----:B------:R-:W-:Y:S01]  /*0c90*/  IMAD.U32 R5, RZ, RZ, UR5 ;  /* 0x00000005ff057e24 */ /* 0x000fe2000f8e00ff */
[----:B0-----:R2:W-:Y:S06]  /*0ca0*/  STL [R1+0x8], R10 ;  /* 0x0000080a01007387 */ /* 0x0015ec0000100800 */
[----:B------:R-:W-:-:S07]  /*0cb0*/  LEPC R20, `(.L_x_14) ;  /* 0x000000001014794e */ /* 0x000fce0000000000 */
[----:B-12---:R-:W-:Y:S05]  /*0cc0*/  CALL.ABS.NOINC R2 ;  /* 0x0000000002007343 */ /* 0x006fea0003c00000 */
.L_x_14:
[----:B------:R-:W-:Y:S05]  /*0cd0*/  EXIT ;  /* 0x000000000000794d */ /* 0x000fea0003800000 */
.L_x_15:
        /* <DEDUP_REMOVED lines=10> */
.L_x_17:


//--------------------- .nv.global.init           --------------------------
	.section	.nv.global.init,"aw",@progbits
.nv.global.init:
	.type		$str$1,@object
	.size		$str$1,($str - $str$1)
$str$1:
        /*0000*/ 	.byte	0x46, 0x72, 0x6f, 0x6d, 0x20, 0x64, 0x65, 0x76, 0x69, 0x63, 0x65, 0x20, 0x73, 0x69, 0x64, 0x65
        /*0010*/ 	.byte	0x3a, 0x20, 0x73, 0x75, 0x6d, 0x53, 0x71, 0x72, 0x20, 0x3d, 0x20, 0x25, 0x6c, 0x75, 0x0a, 0x00
	.type		$str,@object
	.size		$str,(.L_1 - $str)
$str:
        /*0020*/ 	.byte	0x46, 0x72, 0x6f, 0x6d, 0x20, 0x64, 0x65, 0x76, 0x69, 0x63, 0x65, 0x20, 0x73, 0x69, 0x64, 0x65
        /*0030*/ 	.byte	0x3a, 0x20, 0x73, 0x75, 0x6d, 0x20, 0x3d, 0x20, 0x25, 0x6c, 0x75, 0x2c, 0x20, 0x63, 0x6f, 0x6e
        /*0040*/ 	.byte	0x73, 0x74, 0x20, 0x69, 0x6e, 0x74, 0x65, 0x67, 0x65, 0x72, 0x20, 0x3d, 0x20, 0x25, 0x64, 0x0a
        /*0050*/ 	.byte	0x00
.L_1:


//--------------------- .nv.shared.reserved.0     --------------------------
	.section	.nv.shared.reserved.0,"aw",@nobits
	.weak		__nv_reservedSMEM_offset_0_alias
	.size		__nv_reservedSMEM_offset_0_alias, 0, 64
	.other		__nv_reservedSMEM_offset_0_alias,@"STO_CUDA_RESERVED_SHARED STV_DEFAULT"
__nv_reservedSMEM_offset_0_alias:
	.zero		0
	.zero		64


//--------------------- .nv.constant0._Z11sumArraySqrPmS_m --------------------------
	.section	.nv.constant0._Z11sumArraySqrPmS_m,"a",@progbits
	.sectionflags	@""
	.align	4
.nv.constant0._Z11sumArraySqrPmS_m:
	.zero		920


//--------------------- .nv.constant0._Z8sumArrayPmS_m --------------------------
	.section	.nv.constant0._Z8sumArrayPmS_m,"a",@progbits
	.sectionflags	@""
	.align	4
.nv.constant0._Z8sumArrayPmS_m:
	.zero		920


//--------------------- SYMBOLS --------------------------

	.type		.nv.reservedSmem.offset0,@object
	.size		.nv.reservedSmem.offset0,0x4
	.type		vprintf,@function
